//
// Generated by NVIDIA NVVM Compiler
//
// Compiler Build ID: CL-36424714
// Cuda compilation tools, release 13.0, V13.0.88
// Based on NVVM 20.0.0
//

.version 9.0
.target sm_100
.address_size 64

	// .globl	_Z12image_blur_AP6uchar3S0_

.visible .entry _Z12image_blur_AP6uchar3S0_(
	.param .u64 .ptr .align 1 _Z12image_blur_AP6uchar3S0__param_0,
	.param .u64 .ptr .align 1 _Z12image_blur_AP6uchar3S0__param_1
)
{


	ret;

}
	// .globl	_Z12image_blur_BP6uchar3S0_
.visible .entry _Z12image_blur_BP6uchar3S0_(
	.param .u64 .ptr .align 1 _Z12image_blur_BP6uchar3S0__param_0,
	.param .u64 .ptr .align 1 _Z12image_blur_BP6uchar3S0__param_1
)
{


	ret;

}
	// .globl	_Z12image_blur_CP6uchar3S0_
.visible .entry _Z12image_blur_CP6uchar3S0_(
	.param .u64 .ptr .align 1 _Z12image_blur_CP6uchar3S0__param_0,
	.param .u64 .ptr .align 1 _Z12image_blur_CP6uchar3S0__param_1
)
{


	ret;

}
	// .globl	_Z12image_blur_DP6uchar3S0_
.visible .entry _Z12image_blur_DP6uchar3S0_(
	.param .u64 .ptr .align 1 _Z12image_blur_DP6uchar3S0__param_0,
	.param .u64 .ptr .align 1 _Z12image_blur_DP6uchar3S0__param_1
)
{


	ret;

}


// ===== COMPILED SASS (sm_100) =====

	.target	sm_100

	.elftype	@"ET_EXEC"


//--------------------- .note.nv.tkinfo           --------------------------
	.section	.note.nv.tkinfo,"",@"SHT_NOTE"
	.sectionflags	@"SHF_NOTE_NV_TKINFO"
	.tkinfo
        /*0018*/ 	.word	0x00000002
        /*0030*/ 	.string	""
        /*0030*/ 	.string	"ptxas"
        /*0030*/ 	.string	"Cuda compilation tools, release 13.0, V13.0.88"
        /*0030*/ 	.string	"Build cuda_13.0.r13.0/compiler.36424714_0"
        /*0030*/ 	.string	"-arch sm_100 -m 64 "



//--------------------- .note.nv.cuinfo           --------------------------
	.section	.note.nv.cuinfo,"",@"SHT_NOTE"
	.sectionflags	@"SHF_NOTE_NV_CUINFO"
        /*0018*/ 	.short	0x0002
        /*001a*/ 	.short	0x0064
        /*001c*/ 	.short	0x0082
	.zero		2


//--------------------- .nv.info                  --------------------------
	.section	.nv.info,"",@"SHT_CUDA_INFO"
	.align	4


	//----- nvinfo : EIATTR_REGCOUNT
	.align		4
        /*0000*/ 	.byte	0x04, 0x2f
        /*0002*/ 	.short	(.L_1 - .L_0)
	.align		4
.L_0:
        /*0004*/ 	.word	index@(_Z12image_blur_AP6uchar3S0_)
        /*0008*/ 	.word	0x00000004


	//----- nvinfo : EIATTR_FRAME_SIZE
	.align		4
.L_1:
        /*000c*/ 	.byte	0x04, 0x11
        /*000e*/ 	.short	(.L_3 - .L_2)
	.align		4
.L_2:
        /*0010*/ 	.word	index@(_Z12image_blur_AP6uchar3S0_)
        /*0014*/ 	.word	0x00000000


	//----- nvinfo : EIATTR_REGCOUNT
	.align		4
.L_3:
        /*0018*/ 	.byte	0x04, 0x2f
        /*001a*/ 	.short	(.L_5 - .L_4)
	.align		4
.L_4:
        /*001c*/ 	.word	index@(_Z12image_blur_BP6uchar3S0_)
        /*0020*/ 	.word	0x00000004


	//----- nvinfo : EIATTR_FRAME_SIZE
	.align		4
.L_5:
        /*0024*/ 	.byte	0x04, 0x11
        /*0026*/ 	.short	(.L_7 - .L_6)
	.align		4
.L_6:
        /*0028*/ 	.word	index@(_Z12image_blur_BP6uchar3S0_)
        /*002c*/ 	.word	0x00000000


	//----- nvinfo : EIATTR_REGCOUNT
	.align		4
.L_7:
        /*0030*/ 	.byte	0x04, 0x2f
        /*0032*/ 	.short	(.L_9 - .L_8)
	.align		4
.L_8:
        /*0034*/ 	.word	index@(_Z12image_blur_CP6uchar3S0_)
        /*0038*/ 	.word	0x00000004


	//----- nvinfo : EIATTR_FRAME_SIZE
	.align		4
.L_9:
        /*003c*/ 	.byte	0x04, 0x11
        /*003e*/ 	.short	(.L_11 - .L_10)
	.align		4
.L_10:
        /*0040*/ 	.word	index@(_Z12image_blur_CP6uchar3S0_)
        /*0044*/ 	.word	0x00000000


	//----- nvinfo : EIATTR_REGCOUNT
	.align		4
.L_11:
        /*0048*/ 	.byte	0x04, 0x2f
        /*004a*/ 	.short	(.L_13 - .L_12)
	.align		4
.L_12:
        /*004c*/ 	.word	index@(_Z12image_blur_DP6uchar3S0_)
        /*0050*/ 	.word	0x00000004


	//----- nvinfo : EIATTR_FRAME_SIZE
	.align		4
.L_13:
        /*0054*/ 	.byte	0x04, 0x11
        /*0056*/ 	.short	(.L_15 - .L_14)
	.align		4
.L_14:
        /*0058*/ 	.word	index@(_Z12image_blur_DP6uchar3S0_)
        /*005c*/ 	.word	0x00000000


	//----- nvinfo : EIATTR_MIN_STACK_SIZE
	.align		4
.L_15:
        /*0060*/ 	.byte	0x04, 0x12
        /*0062*/ 	.short	(.L_17 - .L_16)
	.align		4
.L_16:
        /*0064*/ 	.word	index@(_Z12image_blur_DP6uchar3S0_)
        /*0068*/ 	.word	0x00000000


	//----- nvinfo : EIATTR_MIN_STACK_SIZE
	.align		4
.L_17:
        /*006c*/ 	.byte	0x04, 0x12
        /*006e*/ 	.short	(.L_19 - .L_18)
	.align		4
.L_18:
        /*0070*/ 	.word	index@(_Z12image_blur_CP6uchar3S0_)
        /*0074*/ 	.word	0x00000000


	//----- nvinfo : EIATTR_MIN_STACK_SIZE
	.align		4
.L_19:
        /*0078*/ 	.byte	0x04, 0x12
        /*007a*/ 	.short	(.L_21 - .L_20)
	.align		4
.L_20:
        /*007c*/ 	.word	index@(_Z12image_blur_BP6uchar3S0_)
        /*0080*/ 	.word	0x00000000


	//----- nvinfo : EIATTR_MIN_STACK_SIZE
	.align		4
.L_21:
        /*0084*/ 	.byte	0x04, 0x12
        /*0086*/ 	.short	(.L_23 - .L_22)
	.align		4
.L_22:
        /*0088*/ 	.word	index@(_Z12image_blur_AP6uchar3S0_)
        /*008c*/ 	.word	0x00000000
.L_23:


//--------------------- .nv.compat                --------------------------
	.section	.nv.compat,"",@"SHT_CUDA_COMPAT_INFO"
	.align	4
        /*0000*/ 	.byte	0x02, 0x09, 0x00, 0x00, 0x02, 0x02, 0x01, 0x00, 0x02, 0x05, 0x05, 0x00, 0x03, 0x07, 0x01, 0x01
        /*0010*/ 	.byte	0x02, 0x03, 0x00, 0x00, 0x02, 0x06, 0x01, 0x00, 0x04, 0x0b, 0x08, 0x00, 0x09, 0x00, 0x00, 0x00
        /*0020*/ 	.byte	0x00, 0x00, 0x00, 0x00


//--------------------- .nv.info._Z12image_blur_DP6uchar3S0_ --------------------------
	.section	.nv.info._Z12image_blur_DP6uchar3S0_,"",@"SHT_CUDA_INFO"
	.sectionflags	@""
	.align	4


	//----- nvinfo : EIATTR_CUDA_API_VERSION
	.align		4
        /*0000*/ 	.byte	0x04, 0x37
        /*0002*/ 	.short	(.L_25 - .L_24)
.L_24:
        /*0004*/ 	.word	0x00000082


	//----- nvinfo : EIATTR_KPARAM_INFO
	.align		4
.L_25:
        /*0008*/ 	.byte	0x04, 0x17
        /*000a*/ 	.short	(.L_27 - .L_26)
.L_26:
        /*000c*/ 	.word	0x00000000
        /*0010*/ 	.short	0x0001
        /*0012*/ 	.short	0x0008
        /*0014*/ 	.byte	0x00, 0xf5, 0x21, 0x00


	//----- nvinfo : EIATTR_KPARAM_INFO
	.align		4
.L_27:
        /*0018*/ 	.byte	0x04, 0x17
        /*001a*/ 	.short	(.L_29 - .L_28)
.L_28:
        /*001c*/ 	.word	0x00000000
        /*0020*/ 	.short	0x0000
        /*0022*/ 	.short	0x0000
        /*0024*/ 	.byte	0x00, 0xf5, 0x21, 0x00


	//----- nvinfo : EIATTR_SPARSE_MMA_MASK
	.align		4
.L_29:
        /*0028*/ 	.byte	0x03, 0x50
        /*002a*/ 	.short	0x0000


	//----- nvinfo : EIATTR_MAXREG_COUNT
	.align		4
        /*002c*/ 	.byte	0x03, 0x1b
        /*002e*/ 	.short	0x00ff


	//----- nvinfo : EIATTR_MERCURY_ISA_VERSION
	.align		4
        /*0030*/ 	.byte	0x03, 0x5f
        /*0032*/ 	.short	0x0101


	//----- nvinfo : EIATTR_VRC_CTA_INIT_COUNT
	.align		4
        /*0034*/ 	.byte	0x02, 0x4a
	.zero		1
	.zero		1


	//----- nvinfo : EIATTR_EXIT_INSTR_OFFSETS
	.align		4
        /*0038*/ 	.byte	0x04, 0x1c
        /*003a*/ 	.short	(.L_31 - .L_30)


	//   ....[0]....
.L_30:
        /*003c*/ 	.word	0x00000010


	//----- nvinfo : EIATTR_CBANK_PARAM_SIZE
	.align		4
.L_31:
        /*0040*/ 	.byte	0x03, 0x19
        /*0042*/ 	.short	0x0010


	//----- nvinfo : EIATTR_PARAM_CBANK
	.align		4
        /*0044*/ 	.byte	0x04, 0x0a
        /*0046*/ 	.short	(.L_33 - .L_32)
	.align		4
.L_32:
        /*0048*/ 	.word	index@(.nv.constant0._Z12image_blur_DP6uchar3S0_)
        /*004c*/ 	.short	0x0380
        /*004e*/ 	.short	0x0010


	//----- nvinfo : EIATTR_SW_WAR
	.align		4
.L_33:
        /*0050*/ 	.byte	0x04, 0x36
        /*0052*/ 	.short	(.L_35 - .L_34)
.L_34:
        /*0054*/ 	.word	0x00000008
.L_35:


//--------------------- .nv.info._Z12image_blur_CP6uchar3S0_ --------------------------
	.section	.nv.info._Z12image_blur_CP6uchar3S0_,"",@"SHT_CUDA_INFO"
	.sectionflags	@""
	.align	4


	//----- nvinfo : EIATTR_CUDA_API_VERSION
	.align		4
        /*0000*/ 	.byte	0x04, 0x37
        /*0002*/ 	.short	(.L_37 - .L_36)
.L_36:
        /*0004*/ 	.word	0x00000082


	//----- nvinfo : EIATTR_KPARAM_INFO
	.align		4
.L_37:
        /*0008*/ 	.byte	0x04, 0x17
        /*000a*/ 	.short	(.L_39 - .L_38)
.L_38:
        /*000c*/ 	.word	0x00000000
        /*0010*/ 	.short	0x0001
        /*0012*/ 	.short	0x0008
        /*0014*/ 	.byte	0x00, 0xf5, 0x21, 0x00


	//----- nvinfo : EIATTR_KPARAM_INFO
	.align		4
.L_39:
        /*0018*/ 	.byte	0x04, 0x17
        /*001a*/ 	.short	(.L_41 - .L_40)
.L_40:
        /*001c*/ 	.word	0x00000000
        /*0020*/ 	.short	0x0000
        /*0022*/ 	.short	0x0000
        /*0024*/ 	.byte	0x00, 0xf5, 0x21, 0x00


	//----- nvinfo : EIATTR_SPARSE_MMA_MASK
	.align		4
.L_41:
        /*0028*/ 	.byte	0x03, 0x50
        /*002a*/ 	.short	0x0000


	//----- nvinfo : EIATTR_MAXREG_COUNT
	.align		4
        /*002c*/ 	.byte	0x03, 0x1b
        /*002e*/ 	.short	0x00ff


	//----- nvinfo : EIATTR_MERCURY_ISA_VERSION
	.align		4
        /*0030*/ 	.byte	0x03, 0x5f
        /*0032*/ 	.short	0x0101


	//----- nvinfo : EIATTR_VRC_CTA_INIT_COUNT
	.align		4
        /*0034*/ 	.byte	0x02, 0x4a
	.zero		1
	.zero		1


	//----- nvinfo : EIATTR_EXIT_INSTR_OFFSETS
	.align		4
        /*0038*/ 	.byte	0x04, 0x1c
        /*003a*/ 	.short	(.L_43 - .L_42)


	//   ....[0]....
.L_42:
        /*003c*/ 	.word	0x00000010


	//----- nvinfo : EIATTR_CBANK_PARAM_SIZE
	.align		4
.L_43:
        /*0040*/ 	.byte	0x03, 0x19
        /*0042*/ 	.short	0x0010


	//----- nvinfo : EIATTR_PARAM_CBANK
	.align		4
        /*0044*/ 	.byte	0x04, 0x0a
        /*0046*/ 	.short	(.L_45 - .L_44)
	.align		4
.L_44:
        /*0048*/ 	.word	index@(.nv.constant0._Z12image_blur_CP6uchar3S0_)
        /*004c*/ 	.short	0x0380
        /*004e*/ 	.short	0x0010


	//----- nvinfo : EIATTR_SW_WAR
	.align		4
.L_45:
        /*0050*/ 	.byte	0x04, 0x36
        /*0052*/ 	.short	(.L_47 - .L_46)
.L_46:
        /*0054*/ 	.word	0x00000008
.L_47:


//--------------------- .nv.info._Z12image_blur_BP6uchar3S0_ --------------------------
	.section	.nv.info._Z12image_blur_BP6uchar3S0_,"",@"SHT_CUDA_INFO"
	.sectionflags	@""
	.align	4


	//----- nvinfo : EIATTR_CUDA_API_VERSION
	.align		4
        /*0000*/ 	.byte	0x04, 0x37
        /*0002*/ 	.short	(.L_49 - .L_48)
.L_48:
        /*0004*/ 	.word	0x00000082


	//----- nvinfo : EIATTR_KPARAM_INFO
	.align		4
.L_49:
        /*0008*/ 	.byte	0x04, 0x17
        /*000a*/ 	.short	(.L_51 - .L_50)
.L_50:
        /*000c*/ 	.word	0x00000000
        /*0010*/ 	.short	0x0001
        /*0012*/ 	.short	0x0008
        /*0014*/ 	.byte	0x00, 0xf5, 0x21, 0x00


	//----- nvinfo : EIATTR_KPARAM_INFO
	.align		4
.L_51:
        /*0018*/ 	.byte	0x04, 0x17
        /*001a*/ 	.short	(.L_53 - .L_52)
.L_52:
        /*001c*/ 	.word	0x00000000
        /*0020*/ 	.short	0x0000
        /*0022*/ 	.short	0x0000
        /*0024*/ 	.byte	0x00, 0xf5, 0x21, 0x00


	//----- nvinfo : EIATTR_SPARSE_MMA_MASK
	.align		4
.L_53:
        /*0028*/ 	.byte	0x03, 0x50
        /*002a*/ 	.short	0x0000


	//----- nvinfo : EIATTR_MAXREG_COUNT
	.align		4
        /*002c*/ 	.byte	0x03, 0x1b
        /*002e*/ 	.short	0x00ff


	//----- nvinfo : EIATTR_MERCURY_ISA_VERSION
	.align		4
        /*0030*/ 	.byte	0x03, 0x5f
        /*0032*/ 	.short	0x0101


	//----- nvinfo : EIATTR_VRC_CTA_INIT_COUNT
	.align		4
        /*0034*/ 	.byte	0x02, 0x4a
	.zero		1
	.zero		1


	//----- nvinfo : EIATTR_EXIT_INSTR_OFFSETS
	.align		4
        /*0038*/ 	.byte	0x04, 0x1c
        /*003a*/ 	.short	(.L_55 - .L_54)


	//   ....[0]....
.L_54:
        /*003c*/ 	.word	0x00000010


	//----- nvinfo : EIATTR_CBANK_PARAM_SIZE
	.align		4
.L_55:
        /*0040*/ 	.byte	0x03, 0x19
        /*0042*/ 	.short	0x0010


	//----- nvinfo : EIATTR_PARAM_CBANK
	.align		4
        /*0044*/ 	.byte	0x04, 0x0a
        /*0046*/ 	.short	(.L_57 - .L_56)
	.align		4
.L_56:
        /*0048*/ 	.word	index@(.nv.constant0._Z12image_blur_BP6uchar3S0_)
        /*004c*/ 	.short	0x0380
        /*004e*/ 	.short	0x0010


	//----- nvinfo : EIATTR_SW_WAR
	.align		4
.L_57:
        /*0050*/ 	.byte	0x04, 0x36
        /*0052*/ 	.short	(.L_59 - .L_58)
.L_58:
        /*0054*/ 	.word	0x00000008
.L_59:


//--------------------- .nv.info._Z12image_blur_AP6uchar3S0_ --------------------------
	.section	.nv.info._Z12image_blur_AP6uchar3S0_,"",@"SHT_CUDA_INFO"
	.sectionflags	@""
	.align	4


	//----- nvinfo : EIATTR_CUDA_API_VERSION
	.align		4
        /*0000*/ 	.byte	0x04, 0x37
        /*0002*/ 	.short	(.L_61 - .L_60)
.L_60:
        /*0004*/ 	.word	0x00000082


	//----- nvinfo : EIATTR_KPARAM_INFO
	.align		4
.L_61:
        /*0008*/ 	.byte	0x04, 0x17
        /*000a*/ 	.short	(.L_63 - .L_62)
.L_62:
        /*000c*/ 	.word	0x00000000
        /*0010*/ 	.short	0x0001
        /*0012*/ 	.short	0x0008
        /*0014*/ 	.byte	0x00, 0xf5, 0x21, 0x00


	//----- nvinfo : EIATTR_KPARAM_INFO
	.align		4
.L_63:
        /*0018*/ 	.byte	0x04, 0x17
        /*001a*/ 	.short	(.L_65 - .L_64)
.L_64:
        /*001c*/ 	.word	0x00000000
        /*0020*/ 	.short	0x0000
        /*0022*/ 	.short	0x0000
        /*0024*/ 	.byte	0x00, 0xf5, 0x21, 0x00


	//----- nvinfo : EIATTR_SPARSE_MMA_MASK
	.align		4
.L_65:
        /*0028*/ 	.byte	0x03, 0x50
        /*002a*/ 	.short	0x0000


	//----- nvinfo : EIATTR_MAXREG_COUNT
	.align		4
        /*002c*/ 	.byte	0x03, 0x1b
        /*002e*/ 	.short	0x00ff


	//----- nvinfo : EIATTR_MERCURY_ISA_VERSION
	.align		4
        /*0030*/ 	.byte	0x03, 0x5f
        /*0032*/ 	.short	0x0101


	//----- nvinfo : EIATTR_VRC_CTA_INIT_COUNT
	.align		4
        /*0034*/ 	.byte	0x02, 0x4a
	.zero		1
	.zero		1


	//----- nvinfo : EIATTR_EXIT_INSTR_OFFSETS
	.align		4
        /*0038*/ 	.byte	0x04, 0x1c
        /*003a*/ 	.short	(.L_67 - .L_66)


	//   ....[0]....
.L_66:
        /*003c*/ 	.word	0x00000010


	//----- nvinfo : EIATTR_CBANK_PARAM_SIZE
	.align		4
.L_67:
        /*0040*/ 	.byte	0x03, 0x19
        /*0042*/ 	.short	0x0010


	//----- nvinfo : EIATTR_PARAM_CBANK
	.align		4
        /*0044*/ 	.byte	0x04, 0x0a
        /*0046*/ 	.short	(.L_69 - .L_68)
	.align		4
.L_68:
        /*0048*/ 	.word	index@(.nv.constant0._Z12image_blur_AP6uchar3S0_)
        /*004c*/ 	.short	0x0380
        /*004e*/ 	.short	0x0010


	//----- nvinfo : EIATTR_SW_WAR
	.align		4
.L_69:
        /*0050*/ 	.byte	0x04, 0x36
        /*0052*/ 	.short	(.L_71 - .L_70)
.L_70:
        /*0054*/ 	.word	0x00000008
.L_71:


//--------------------- .nv.callgraph             --------------------------
	.section	.nv.callgraph,"",@"SHT_CUDA_CALLGRAPH"
	.align	4
	.sectionentsize	8
	.align		4
        /*0000*/ 	.word	0x00000000
	.align		4
        /*0004*/ 	.word	0xffffffff
	.align		4
        /*0008*/ 	.word	0x00000000
	.align		4
        /*000c*/ 	.word	0xfffffffe
	.align		4
        /*0010*/ 	.word	0x00000000
	.align		4
        /*0014*/ 	.word	0xfffffffd
	.align		4
        /*0018*/ 	.word	0x00000000
	.align		4
        /*001c*/ 	.word	0xfffffffc


//--------------------- .text._Z12image_blur_DP6uchar3S0_ --------------------------
	.section	.text._Z12image_blur_DP6uchar3S0_,"ax",@progbits
	.align	128
        .global         _Z12image_blur_DP6uchar3S0_
        .type           _Z12image_blur_DP6uchar3S0_,@function
        .size           _Z12image_blur_DP6uchar3S0_,(.L_x_4 - _Z12image_blur_DP6uchar3S0_)
        .other          _Z12image_blur_DP6uchar3S0_,@"STO_CUDA_ENTRY STV_DEFAULT"
_Z12image_blur_DP6uchar3S0_:
.text._Z12image_blur_DP6uchar3S0_:
[----:B------:R-:W-:Y:S01]  /*0000*/  LDC R1, c[0x0][0x37c] ;  /* 0x0000df00ff017b82 */ /* 0x000fe20000000800 */
[----:B------:R-:W-:Y:S05]  /*0010*/  EXIT ;  /* 0x000000000000794d */ /* 0x000fea0003800000 */
.L_x_0:
[----:B------:R-:W-:-:S00]  /*0020*/  BRA `(.L_x_0) ;  /* 0xfffffffc00fc7947 */ /* 0x000fc0000383ffff */
[----:B------:R-:W-:-:S00]  /*0030*/  NOP ;  /* 0x0000000000007918 */ /* 0x000fc00000000000 */
        /* <DEDUP_REMOVED lines=12> */
.L_x_4:


//--------------------- .text._Z12image_blur_CP6uchar3S0_ --------------------------
	.section	.text._Z12image_blur_CP6uchar3S0_,"ax",@progbits
	.align	128
        .global         _Z12image_blur_CP6uchar3S0_
        .type           _Z12image_blur_CP6uchar3S0_,@function
        .size           _Z12image_blur_CP6uchar3S0_,(.L_x_5 - _Z12image_blur_CP6uchar3S0_)
        .other          _Z12image_blur_CP6uchar3S0_,@"STO_CUDA_ENTRY STV_DEFAULT"
_Z12image_blur_CP6uchar3S0_:
.text._Z12image_blur_CP6uchar3S0_:
[----:B------:R-:W-:Y:S01]  /*0000*/  LDC R1, c[0x0][0x37c] ;  /* 0x0000df00ff017b82 */ /* 0x000fe20000000800 */
[----:B------:R-:W-:Y:S05]  /*0010*/  EXIT ;  /* 0x000000000000794d */ /* 0x000fea0003800000 */
.L_x_1:
        /* <DEDUP_REMOVED lines=14> */
.L_x_5:


//--------------------- .text._Z12image_blur_BP6uchar3S0_ --------------------------
	.section	.text._Z12image_blur_BP6uchar3S0_,"ax",@progbits
	.align	128
        .global         _Z12image_blur_BP6uchar3S0_
        .type           _Z12image_blur_BP6uchar3S0_,@function
        .size           _Z12image_blur_BP6uchar3S0_,(.L_x_6 - _Z12image_blur_BP6uchar3S0_)
        .other          _Z12image_blur_BP6uchar3S0_,@"STO_CUDA_ENTRY STV_DEFAULT"
_Z12image_blur_BP6uchar3S0_:
.text._Z12image_blur_BP6uchar3S0_:
[----:B------:R-:W-:Y:S01]  /*0000*/  LDC R1, c[0x0][0x37c] ;  /* 0x0000df00ff017b82 */ /* 0x000fe20000000800 */
[----:B------:R-:W-:Y:S05]  /*0010*/  EXIT ;  /* 0x000000000000794d */ /* 0x000fea0003800000 */
.L_x_2:
        /* <DEDUP_REMOVED lines=14> */
.L_x_6:


//--------------------- .text._Z12image_blur_AP6uchar3S0_ --------------------------
	.section	.text._Z12image_blur_AP6uchar3S0_,"ax",@progbits
	.align	128
        .global         _Z12image_blur_AP6uchar3S0_
        .type           _Z12image_blur_AP6uchar3S0_,@function
        .size           _Z12image_blur_AP6uchar3S0_,(.L_x_7 - _Z12image_blur_AP6uchar3S0_)
        .other          _Z12image_blur_AP6uchar3S0_,@"STO_CUDA_ENTRY STV_DEFAULT"
_Z12image_blur_AP6uchar3S0_:
.text._Z12image_blur_AP6uchar3S0_:
[----:B------:R-:W-:Y:S01]  /*0000*/  LDC R1, c[0x0][0x37c] ;  /* 0x0000df00ff017b82 */ /* 0x000fe20000000800 */
[----:B------:R-:W-:Y:S05]  /*0010*/  EXIT ;  /* 0x000000000000794d */ /* 0x000fea0003800000 */
.L_x_3:
        /* <DEDUP_REMOVED lines=14> */
.L_x_7:


//--------------------- .nv.shared.reserved.0     --------------------------
	.section	.nv.shared.reserved.0,"aw",@nobits
	.weak		__nv_reservedSMEM_offset_0_alias
	.size		__nv_reservedSMEM_offset_0_alias, 0, 64
	.other		__nv_reservedSMEM_offset_0_alias,@"STO_CUDA_RESERVED_SHARED STV_DEFAULT"
__nv_reservedSMEM_offset_0_alias:
	.zero		0
	.zero		64


//--------------------- .nv.constant0._Z12image_blur_DP6uchar3S0_ --------------------------
	.section	.nv.constant0._Z12image_blur_DP6uchar3S0_,"a",@progbits
	.sectionflags	@""
	.align	4
.nv.constant0._Z12image_blur_DP6uchar3S0_:
	.zero		912


//--------------------- .nv.constant0._Z12image_blur_CP6uchar3S0_ --------------------------
	.section	.nv.constant0._Z12image_blur_CP6uchar3S0_,"a",@progbits
	.sectionflags	@""
	.align	4
.nv.constant0._Z12image_blur_CP6uchar3S0_:
	.zero		912


//--------------------- .nv.constant0._Z12image_blur_BP6uchar3S0_ --------------------------
	.section	.nv.constant0._Z12image_blur_BP6uchar3S0_,"a",@progbits
	.sectionflags	@""
	.align	4
.nv.constant0._Z12image_blur_BP6uchar3S0_:
	.zero		912


//--------------------- .nv.constant0._Z12image_blur_AP6uchar3S0_ --------------------------
	.section	.nv.constant0._Z12image_blur_AP6uchar3S0_,"a",@progbits
	.sectionflags	@""
	.align	4
.nv.constant0._Z12image_blur_AP6uchar3S0_:
	.zero		912


//--------------------- SYMBOLS --------------------------

	.type		.nv.reservedSmem.offset0,@object
	.size		.nv.reservedSmem.offset0,0x4
